//
// Generated by NVIDIA NVVM Compiler
//
// Compiler Build ID: CL-36424714
// Cuda compilation tools, release 13.0, V13.0.88
// Based on NVVM 20.0.0
//

.version 9.0
.target sm_100
.address_size 64

	// .globl	vAoverBupdate

.visible .entry vAoverBupdate(
	.param .u32 vAoverBupdate_param_0,
	.param .f64 vAoverBupdate_param_1,
	.param .u64 .ptr .align 1 vAoverBupdate_param_2,
	.param .u64 .ptr .align 1 vAoverBupdate_param_3,
	.param .u64 .ptr .align 1 vAoverBupdate_param_4,
	.param .u64 .ptr .align 1 vAoverBupdate_param_5
)
{
	.reg .pred 	%p<2>;
	.reg .b32 	%r<6>;
	.reg .b64 	%rd<14>;
	.reg .b64 	%fd<11>;

	ld.param.u32 	%r2, [vAoverBupdate_param_0];
	ld.param.f64 	%fd1, [vAoverBupdate_param_1];
	ld.param.u64 	%rd1, [vAoverBupdate_param_2];
	ld.param.u64 	%rd2, [vAoverBupdate_param_3];
	ld.param.u64 	%rd3, [vAoverBupdate_param_4];
	ld.param.u64 	%rd4, [vAoverBupdate_param_5];
	mov.u32 	%r3, %tid.x;
	mov.u32 	%r4, %ctaid.x;
	mov.u32 	%r5, %ntid.x;
	mad.lo.s32 	%r1, %r4, %r5, %r3;
	setp.ge.s32 	%p1, %r1, %r2;
	@%p1 bra 	$L__BB0_2;
	cvta.to.global.u64 	%rd5, %rd1;
	cvta.to.global.u64 	%rd6, %rd2;
	cvta.to.global.u64 	%rd7, %rd3;
	cvta.to.global.u64 	%rd8, %rd4;
	mul.wide.s32 	%rd9, %r1, 8;
	add.s64 	%rd10, %rd5, %rd9;
	ld.global.f64 	%fd2, [%rd10];
	mul.f64 	%fd3, %fd1, %fd2;
	add.s64 	%rd11, %rd6, %rd9;
	ld.global.f64 	%fd4, [%rd11];
	mul.f64 	%fd5, %fd3, %fd4;
	add.s64 	%rd12, %rd7, %rd9;
	ld.global.f64 	%fd6, [%rd12];
	mul.f64 	%fd7, %fd6, %fd6;
	div.rn.f64 	%fd8, %fd5, %fd7;
	add.s64 	%rd13, %rd8, %rd9;
	ld.global.f64 	%fd9, [%rd13];
	sub.f64 	%fd10, %fd9, %fd8;
	st.global.f64 	[%rd13], %fd10;
$L__BB0_2:
	ret;

}


// ===== COMPILED SASS (sm_100) =====

	.target	sm_100

	.elftype	@"ET_EXEC"


//--------------------- .note.nv.tkinfo           --------------------------
	.section	.note.nv.tkinfo,"",@"SHT_NOTE"
	.sectionflags	@"SHF_NOTE_NV_TKINFO"
	.tkinfo
        /*0018*/ 	.word	0x00000002
        /*0030*/ 	.string	""
        /*0030*/ 	.string	"ptxas"
        /*0030*/ 	.string	"Cuda compilation tools, release 13.0, V13.0.88"
        /*0030*/ 	.string	"Build cuda_13.0.r13.0/compiler.36424714_0"
        /*0030*/ 	.string	"-arch sm_100 -m 64 "



//--------------------- .note.nv.cuinfo           --------------------------
	.section	.note.nv.cuinfo,"",@"SHT_NOTE"
	.sectionflags	@"SHF_NOTE_NV_CUINFO"
        /*0018*/ 	.short	0x0002
        /*001a*/ 	.short	0x0064
        /*001c*/ 	.short	0x0082
	.zero		2


//--------------------- .nv.info                  --------------------------
	.section	.nv.info,"",@"SHT_CUDA_INFO"
	.align	4


	//----- nvinfo : EIATTR_REGCOUNT
	.align		4
        /*0000*/ 	.byte	0x04, 0x2f
        /*0002*/ 	.short	(.L_1 - .L_0)
	.align		4
.L_0:
        /*0004*/ 	.word	index@(vAoverBupdate)
        /*0008*/ 	.word	0x00000019


	//----- nvinfo : EIATTR_FRAME_SIZE
	.align		4
.L_1:
        /*000c*/ 	.byte	0x04, 0x11
        /*000e*/ 	.short	(.L_3 - .L_2)
	.align		4
.L_2:
        /*0010*/ 	.word	index@($__internal_0_$__cuda_sm20_div_rn_f64_full)
        /*0014*/ 	.word	0x00000000


	//----- nvinfo : EIATTR_FRAME_SIZE
	.align		4
.L_3:
        /*0018*/ 	.byte	0x04, 0x11
        /*001a*/ 	.short	(.L_5 - .L_4)
	.align		4
.L_4:
        /*001c*/ 	.word	index@(vAoverBupdate)
        /*0020*/ 	.word	0x00000000


	//----- nvinfo : EIATTR_MIN_STACK_SIZE
	.align		4
.L_5:
        /*0024*/ 	.byte	0x04, 0x12
        /*0026*/ 	.short	(.L_7 - .L_6)
	.align		4
.L_6:
        /*0028*/ 	.word	index@(vAoverBupdate)
        /*002c*/ 	.word	0x00000000
.L_7:


//--------------------- .nv.compat                --------------------------
	.section	.nv.compat,"",@"SHT_CUDA_COMPAT_INFO"
	.align	4
        /*0000*/ 	.byte	0x02, 0x09, 0x00, 0x00, 0x02, 0x02, 0x01, 0x00, 0x02, 0x05, 0x05, 0x00, 0x03, 0x07, 0x01, 0x01
        /*0010*/ 	.byte	0x02, 0x03, 0x00, 0x00, 0x02, 0x06, 0x01, 0x00, 0x04, 0x0b, 0x08, 0x00, 0x01, 0x00, 0x00, 0x00
        /*0020*/ 	.byte	0x00, 0x00, 0x00, 0x00


//--------------------- .nv.info.vAoverBupdate    --------------------------
	.section	.nv.info.vAoverBupdate,"",@"SHT_CUDA_INFO"
	.sectionflags	@""
	.align	4


	//----- nvinfo : EIATTR_CUDA_API_VERSION
	.align		4
        /*0000*/ 	.byte	0x04, 0x37
        /*0002*/ 	.short	(.L_9 - .L_8)
.L_8:
        /*0004*/ 	.word	0x00000082


	//----- nvinfo : EIATTR_KPARAM_INFO
	.align		4
.L_9:
        /*0008*/ 	.byte	0x04, 0x17
        /*000a*/ 	.short	(.L_11 - .L_10)
.L_10:
        /*000c*/ 	.word	0x00000000
        /*0010*/ 	.short	0x0005
        /*0012*/ 	.short	0x0028
        /*0014*/ 	.byte	0x00, 0xf5, 0x21, 0x00


	//----- nvinfo : EIATTR_KPARAM_INFO
	.align		4
.L_11:
        /*0018*/ 	.byte	0x04, 0x17
        /*001a*/ 	.short	(.L_13 - .L_12)
.L_12:
        /*001c*/ 	.word	0x00000000
        /*0020*/ 	.short	0x0004
        /*0022*/ 	.short	0x0020
        /*0024*/ 	.byte	0x00, 0xf5, 0x21, 0x00


	//----- nvinfo : EIATTR_KPARAM_INFO
	.align		4
.L_13:
        /*0028*/ 	.byte	0x04, 0x17
        /*002a*/ 	.short	(.L_15 - .L_14)
.L_14:
        /*002c*/ 	.word	0x00000000
        /*0030*/ 	.short	0x0003
        /*0032*/ 	.short	0x0018
        /*0034*/ 	.byte	0x00, 0xf5, 0x21, 0x00


	//----- nvinfo : EIATTR_KPARAM_INFO
	.align		4
.L_15:
        /*0038*/ 	.byte	0x04, 0x17
        /*003a*/ 	.short	(.L_17 - .L_16)
.L_16:
        /*003c*/ 	.word	0x00000000
        /*0040*/ 	.short	0x0002
        /*0042*/ 	.short	0x0010
        /*0044*/ 	.byte	0x00, 0xf5, 0x21, 0x00


	//----- nvinfo : EIATTR_KPARAM_INFO
	.align		4
.L_17:
        /*0048*/ 	.byte	0x04, 0x17
        /*004a*/ 	.short	(.L_19 - .L_18)
.L_18:
        /*004c*/ 	.word	0x00000000
        /*0050*/ 	.short	0x0001
        /*0052*/ 	.short	0x0008
        /*0054*/ 	.byte	0x00, 0xf0, 0x21, 0x00


	//----- nvinfo : EIATTR_KPARAM_INFO
	.align		4
.L_19:
        /*0058*/ 	.byte	0x04, 0x17
        /*005a*/ 	.short	(.L_21 - .L_20)
.L_20:
        /*005c*/ 	.word	0x00000000
        /*0060*/ 	.short	0x0000
        /*0062*/ 	.short	0x0000
        /*0064*/ 	.byte	0x00, 0xf0, 0x11, 0x00


	//----- nvinfo : EIATTR_SPARSE_MMA_MASK
	.align		4
.L_21:
        /*0068*/ 	.byte	0x03, 0x50
        /*006a*/ 	.short	0x0000


	//----- nvinfo : EIATTR_MAXREG_COUNT
	.align		4
        /*006c*/ 	.byte	0x03, 0x1b
        /*006e*/ 	.short	0x00ff


	//----- nvinfo : EIATTR_MERCURY_ISA_VERSION
	.align		4
        /*0070*/ 	.byte	0x03, 0x5f
        /*0072*/ 	.short	0x0101


	//----- nvinfo : EIATTR_VRC_CTA_INIT_COUNT
	.align		4
        /*0074*/ 	.byte	0x02, 0x4a
	.zero		1
	.zero		1


	//----- nvinfo : EIATTR_EXIT_INSTR_OFFSETS
	.align		4
        /*0078*/ 	.byte	0x04, 0x1c
        /*007a*/ 	.short	(.L_23 - .L_22)


	//   ....[0]....
.L_22:
        /*007c*/ 	.word	0x00000070


	//   ....[1]....
        /*0080*/ 	.word	0x000002d0


	//----- nvinfo : EIATTR_CRS_STACK_SIZE
	.align		4
.L_23:
        /*0084*/ 	.byte	0x04, 0x1e
        /*0086*/ 	.short	(.L_25 - .L_24)
.L_24:
        /*0088*/ 	.word	0x00000000


	//----- nvinfo : EIATTR_CBANK_PARAM_SIZE
	.align		4
.L_25:
        /*008c*/ 	.byte	0x03, 0x19
        /*008e*/ 	.short	0x0030


	//----- nvinfo : EIATTR_PARAM_CBANK
	.align		4
        /*0090*/ 	.byte	0x04, 0x0a
        /*0092*/ 	.short	(.L_27 - .L_26)
	.align		4
.L_26:
        /*0094*/ 	.word	index@(.nv.constant0.vAoverBupdate)
        /*0098*/ 	.short	0x0380
        /*009a*/ 	.short	0x0030


	//----- nvinfo : EIATTR_SW_WAR
	.align		4
.L_27:
        /*009c*/ 	.byte	0x04, 0x36
        /*009e*/ 	.short	(.L_29 - .L_28)
.L_28:
        /*00a0*/ 	.word	0x00000008
.L_29:


//--------------------- .nv.callgraph             --------------------------
	.section	.nv.callgraph,"",@"SHT_CUDA_CALLGRAPH"
	.align	4
	.sectionentsize	8
	.align		4
        /*0000*/ 	.word	0x00000000
	.align		4
        /*0004*/ 	.word	0xffffffff
	.align		4
        /*0008*/ 	.word	0x00000000
	.align		4
        /*000c*/ 	.word	0xfffffffe
	.align		4
        /*0010*/ 	.word	0x00000000
	.align		4
        /*0014*/ 	.word	0xfffffffd
	.align		4
        /*0018*/ 	.word	0x00000000
	.align		4
        /*001c*/ 	.word	0xfffffffc


//--------------------- .text.vAoverBupdate       --------------------------
	.section	.text.vAoverBupdate,"ax",@progbits
	.align	128
        .global         vAoverBupdate
        .type           vAoverBupdate,@function
        .size           vAoverBupdate,(.L_x_8 - vAoverBupdate)
        .other          vAoverBupdate,@"STO_CUDA_ENTRY STV_DEFAULT"
vAoverBupdate:
.text.vAoverBupdate:
[----:B------:R-:W-:Y:S01]  /*0000*/  LDC R1, c[0x0][0x37c] ;  /* 0x0000df00ff017b82 */ /* 0x000fe20000000800 */
[----:B------:R-:W0:Y:S07]  /*0010*/  S2R R0, SR_TID.X ;  /* 0x0000000000007919 */ /* 0x000e2e0000002100 */
[----:B------:R-:W0:Y:S01]  /*0020*/  S2UR UR4, SR_CTAID.X ;  /* 0x00000000000479c3 */ /* 0x000e220000002500 */
[----:B------:R-:W1:Y:S07]  /*0030*/  LDCU UR5, c[0x0][0x380] ;  /* 0x00007000ff0577ac */ /* 0x000e6e0008000800 */
[----:B------:R-:W0:Y:S02]  /*0040*/  LDC R3, c[0x0][0x360] ;  /* 0x0000d800ff037b82 */ /* 0x000e240000000800 */
[----:B0-----:R-:W-:-:S05]  /*0050*/  IMAD R0, R3, UR4, R0 ;  /* 0x0000000403007c24 */ /* 0x001fca000f8e0200 */
[----:B-1----:R-:W-:-:S13]  /*0060*/  ISETP.GE.AND P0, PT, R0, UR5, PT ;  /* 0x0000000500007c0c */ /* 0x002fda000bf06270 */
[----:B------:R-:W-:Y:S05]  /*0070*/  @P0 EXIT ;  /* 0x000000000000094d */ /* 0x000fea0003800000 */
[----:B------:R-:W0:Y:S01]  /*0080*/  LDC.64 R6, c[0x0][0x3a0] ;  /* 0x0000e800ff067b82 */ /* 0x000e220000000a00 */
[----:B------:R-:W1:Y:S07]  /*0090*/  LDCU.64 UR4, c[0x0][0x358] ;  /* 0x00006b00ff0477ac */ /* 0x000e6e0008000a00 */
[----:B------:R-:W2:Y:S08]  /*00a0*/  LDC.64 R2, c[0x0][0x390] ;  /* 0x0000e400ff027b82 */ /* 0x000eb00000000a00 */
[----:B------:R-:W3:Y:S01]  /*00b0*/  LDC.64 R8, c[0x0][0x398] ;  /* 0x0000e600ff087b82 */ /* 0x000ee20000000a00 */
[----:B------:R-:W-:Y:S01]  /*00c0*/  IMAD.MOV.U32 R10, RZ, RZ, 0x1 ;  /* 0x00000001ff0a7424 */ /* 0x000fe200078e00ff */
[----:B------:R-:W4:Y:S01]  /*00d0*/  LDCU.64 UR6, c[0x0][0x388] ;  /* 0x00007100ff0677ac */ /* 0x000f220008000a00 */
[----:B0-----:R-:W-:-:S06]  /*00e0*/  IMAD.WIDE R6, R0, 0x8, R6 ;  /* 0x0000000800067825 */ /* 0x001fcc00078e0206 */
[----:B-1----:R-:W5:Y:S01]  /*00f0*/  LDG.E.64 R6, desc[UR4][R6.64] ;  /* 0x0000000406067981 */ /* 0x002f62000c1e1b00 */
[----:B--2---:R-:W-:-:S06]  /*0100*/  IMAD.WIDE R2, R0, 0x8, R2 ;  /* 0x0000000800027825 */ /* 0x004fcc00078e0202 */
[----:B------:R-:W4:Y:S01]  /*0110*/  LDG.E.64 R2, desc[UR4][R2.64] ;  /* 0x0000000402027981 */ /* 0x000f22000c1e1b00 */
[----:B---3--:R-:W-:-:S06]  /*0120*/  IMAD.WIDE R8, R0, 0x8, R8 ;  /* 0x0000000800087825 */ /* 0x008fcc00078e0208 */
[----:B------:R-:W2:Y:S01]  /*0130*/  LDG.E.64 R8, desc[UR4][R8.64] ;  /* 0x0000000408087981 */ /* 0x000ea2000c1e1b00 */
[----:B------:R-:W-:Y:S01]  /*0140*/  BSSY.RECONVERGENT B0, `(.L_x_0) ;  /* 0x0000013000007945 */ /* 0x000fe20003800200 */
[----:B-----5:R-:W-:-:S06]  /*0150*/  DMUL R4, R6, R6 ;  /* 0x0000000606047228 */ /* 0x020fcc0000000000 */
[----:B------:R-:W0:Y:S01]  /*0160*/  MUFU.RCP64H R11, R5 ;  /* 0x00000005000b7308 */ /* 0x000e220000001800 */
[----:B----4-:R-:W-:-:S08]  /*0170*/  DMUL R6, R2, UR6 ;  /* 0x0000000602067c28 */ /* 0x010fd00008000000 */
[----:B--2---:R-:W-:Y:S02]  /*0180*/  DMUL R6, R6, R8 ;  /* 0x0000000806067228 */ /* 0x004fe40000000000 */
[----:B0-----:R-:W-:-:S08]  /*0190*/  DFMA R12, -R4, R10, 1 ;  /* 0x3ff00000040c742b */ /* 0x001fd0000000010a */
[----:B------:R-:W-:Y:S01]  /*01a0*/  FSETP.GEU.AND P1, PT, |R7|, 6.5827683646048100446e-37, PT ;  /* 0x036000000700780b */ /* 0x000fe20003f2e200 */
[----:B------:R-:W-:-:S08]  /*01b0*/  DFMA R12, R12, R12, R12 ;  /* 0x0000000c0c0c722b */ /* 0x000fd0000000000c */
[----:B------:R-:W-:-:S08]  /*01c0*/  DFMA R12, R10, R12, R10 ;  /* 0x0000000c0a0c722b */ /* 0x000fd0000000000a */
[----:B------:R-:W-:-:S08]  /*01d0*/  DFMA R2, -R4, R12, 1 ;  /* 0x3ff000000402742b */ /* 0x000fd0000000010c */
[----:B------:R-:W-:-:S08]  /*01e0*/  DFMA R2, R12, R2, R12 ;  /* 0x000000020c02722b */ /* 0x000fd0000000000c */
[----:B------:R-:W-:-:S08]  /*01f0*/  DMUL R8, R6, R2 ;  /* 0x0000000206087228 */ /* 0x000fd00000000000 */
[----:B------:R-:W-:-:S08]  /*0200*/  DFMA R10, -R4, R8, R6 ;  /* 0x00000008040a722b */ /* 0x000fd00000000106 */
[----:B------:R-:W-:-:S10]  /*0210*/  DFMA R2, R2, R10, R8 ;  /* 0x0000000a0202722b */ /* 0x000fd40000000008 */
[----:B------:R-:W-:-:S05]  /*0220*/  FFMA R8, RZ, R5, R3 ;  /* 0x00000005ff087223 */ /* 0x000fca0000000003 */
[----:B------:R-:W-:-:S13]  /*0230*/  FSETP.GT.AND P0, PT, |R8|, 1.469367938527859385e-39, PT ;  /* 0x001000000800780b */ /* 0x000fda0003f04200 */
[----:B------:R-:W-:Y:S05]  /*0240*/  @P0 BRA P1, `(.L_x_1) ;  /* 0x0000000000080947 */ /* 0x000fea0000800000 */
[----:B------:R-:W-:-:S07]  /*0250*/  MOV R10, 0x270 ;  /* 0x00000270000a7802 */ /* 0x000fce0000000f00 */
[----:B------:R-:W-:Y:S05]  /*0260*/  CALL.REL.NOINC `($__internal_0_$__cuda_sm20_div_rn_f64_full) ;  /* 0x00000000001c7944 */ /* 0x000fea0003c00000 */
.L_x_1:
[----:B------:R-:W-:Y:S05]  /*0270*/  BSYNC.RECONVERGENT B0 ;  /* 0x0000000000007941 */ /* 0x000fea0003800200 */
.L_x_0:
[----:B------:R-:W0:Y:S02]  /*0280*/  LDC.64 R4, c[0x0][0x3a8] ;  /* 0x0000ea00ff047b82 */ /* 0x000e240000000a00 */
[----:B0-----:R-:W-:-:S05]  /*0290*/  IMAD.WIDE R4, R0, 0x8, R4 ;  /* 0x0000000800047825 */ /* 0x001fca00078e0204 */
[----:B------:R-:W2:Y:S02]  /*02a0*/  LDG.E.64 R6, desc[UR4][R4.64] ;  /* 0x0000000404067981 */ /* 0x000ea4000c1e1b00 */
[----:B--2---:R-:W-:-:S07]  /*02b0*/  DADD R6, R6, -R2 ;  /* 0x0000000006067229 */ /* 0x004fce0000000802 */
[----:B------:R-:W-:Y:S01]  /*02c0*/  STG.E.64 desc[UR4][R4.64], R6 ;  /* 0x0000000604007986 */ /* 0x000fe2000c101b04 */
[----:B------:R-:W-:Y:S05]  /*02d0*/  EXIT ;  /* 0x000000000000794d */ /* 0x000fea0003800000 */
        .weak           $__internal_0_$__cuda_sm20_div_rn_f64_full
        .type           $__internal_0_$__cuda_sm20_div_rn_f64_full,@function
        .size           $__internal_0_$__cuda_sm20_div_rn_f64_full,(.L_x_8 - $__internal_0_$__cuda_sm20_div_rn_f64_full)
$__internal_0_$__cuda_sm20_div_rn_f64_full:
[C---:B------:R-:W-:Y:S01]  /*02e0*/  FSETP.GEU.AND P0, PT, |R5|.reuse, 1.469367938527859385e-39, PT ;  /* 0x001000000500780b */ /* 0x040fe20003f0e200 */
[----:B------:R-:W-:Y:S01]  /*02f0*/  IMAD.MOV.U32 R16, RZ, RZ, 0x1 ;  /* 0x00000001ff107424 */ /* 0x000fe200078e00ff */
[----:B------:R-:W-:Y:S01]  /*0300*/  LOP3.LUT R2, R5, 0x800fffff, RZ, 0xc0, !PT ;  /* 0x800fffff05027812 */ /* 0x000fe200078ec0ff */
[----:B------:R-:W-:Y:S01]  /*0310*/  BSSY.RECONVERGENT B1, `(.L_x_2) ;  /* 0x0000055000017945 */ /* 0x000fe20003800200 */
[C---:B------:R-:W-:Y:S02]  /*0320*/  FSETP.GEU.AND P2, PT, |R7|.reuse, 1.469367938527859385e-39, PT ;  /* 0x001000000700780b */ /* 0x040fe40003f4e200 */
[----:B------:R-:W-:Y:S01]  /*0330*/  LOP3.LUT R3, R2, 0x3ff00000, RZ, 0xfc, !PT ;  /* 0x3ff0000002037812 */ /* 0x000fe200078efcff */
[----:B------:R-:W-:Y:S01]  /*0340*/  IMAD.MOV.U32 R2, RZ, RZ, R4 ;  /* 0x000000ffff027224 */ /* 0x000fe200078e0004 */
[----:B------:R-:W-:Y:S02]  /*0350*/  LOP3.LUT R11, R7, 0x7ff00000, RZ, 0xc0, !PT ;  /* 0x7ff00000070b7812 */ /* 0x000fe400078ec0ff */
[----:B------:R-:W-:-:S03]  /*0360*/  LOP3.LUT R14, R5, 0x7ff00000, RZ, 0xc0, !PT ;  /* 0x7ff00000050e7812 */ /* 0x000fc600078ec0ff */
[----:B------:R-:W-:Y:S01]  /*0370*/  @!P0 DMUL R2, R4, 8.98846567431157953865e+307 ;  /* 0x7fe0000004028828 */ /* 0x000fe20000000000 */
[----:B------:R-:W-:-:S03]  /*0380*/  ISETP.GE.U32.AND P1, PT, R11, R14, PT ;  /* 0x0000000e0b00720c */ /* 0x000fc60003f26070 */
[----:B------:R-:W-:Y:S01]  /*0390*/  @!P2 LOP3.LUT R12, R5, 0x7ff00000, RZ, 0xc0, !PT ;  /* 0x7ff00000050ca812 */ /* 0x000fe200078ec0ff */
[----:B------:R-:W-:Y:S01]  /*03a0*/  @!P2 IMAD.MOV.U32 R18, RZ, RZ, RZ ;  /* 0x000000ffff12a224 */ /* 0x000fe200078e00ff */
[----:B------:R-:W0:Y:S02]  /*03b0*/  MUFU.RCP64H R17, R3 ;  /* 0x0000000300117308 */ /* 0x000e240000001800 */
[----:B------:R-:W-:Y:S01]  /*03c0*/  @!P2 ISETP.GE.U32.AND P3, PT, R11, R12, PT ;  /* 0x0000000c0b00a20c */ /* 0x000fe20003f66070 */
[----:B------:R-:W-:-:S05]  /*03d0*/  IMAD.MOV.U32 R12, RZ, RZ, 0x1ca00000 ;  /* 0x1ca00000ff0c7424 */ /* 0x000fca00078e00ff */
[----:B------:R-:W-:-:S04]  /*03e0*/  @!P2 SEL R13, R12, 0x63400000, !P3 ;  /* 0x634000000c0da807 */ /* 0x000fc80005800000 */
[----:B------:R-:W-:-:S04]  /*03f0*/  @!P2 LOP3.LUT R13, R13, 0x80000000, R7, 0xf8, !PT ;  /* 0x800000000d0da812 */ /* 0x000fc800078ef807 */
[----:B------:R-:W-:Y:S01]  /*0400*/  @!P2 LOP3.LUT R19, R13, 0x100000, RZ, 0xfc, !PT ;  /* 0x001000000d13a812 */ /* 0x000fe200078efcff */
[----:B0-----:R-:W-:-:S08]  /*0410*/  DFMA R8, R16, -R2, 1 ;  /* 0x3ff000001008742b */ /* 0x001fd00000000802 */
[----:B------:R-:W-:-:S08]  /*0420*/  DFMA R8, R8, R8, R8 ;  /* 0x000000080808722b */ /* 0x000fd00000000008 */
[----:B------:R-:W-:Y:S01]  /*0430*/  DFMA R16, R16, R8, R16 ;  /* 0x000000081010722b */ /* 0x000fe20000000010 */
[----:B------:R-:W-:Y:S01]  /*0440*/  SEL R9, R12, 0x63400000, !P1 ;  /* 0x634000000c097807 */ /* 0x000fe20004800000 */
[----:B------:R-:W-:-:S03]  /*0450*/  IMAD.MOV.U32 R8, RZ, RZ, R6 ;  /* 0x000000ffff087224 */ /* 0x000fc600078e0006 */
[----:B------:R-:W-:-:S03]  /*0460*/  LOP3.LUT R9, R9, 0x800fffff, R7, 0xf8, !PT ;  /* 0x800fffff09097812 */ /* 0x000fc600078ef807 */
[----:B------:R-:W-:-:S03]  /*0470*/  DFMA R20, R16, -R2, 1 ;  /* 0x3ff000001014742b */ /* 0x000fc60000000802 */
[----:B------:R-:W-:-:S05]  /*0480*/  @!P2 DFMA R8, R8, 2, -R18 ;  /* 0x400000000808a82b */ /* 0x000fca0000000812 */
[----:B------:R-:W-:Y:S01]  /*0490*/  DFMA R16, R16, R20, R16 ;  /* 0x000000141010722b */ /* 0x000fe20000000010 */
[----:B------:R-:W-:Y:S02]  /*04a0*/  IMAD.MOV.U32 R21, RZ, RZ, R11 ;  /* 0x000000ffff157224 */ /* 0x000fe400078e000b */
[----:B------:R-:W-:Y:S01]  /*04b0*/  IMAD.MOV.U32 R20, RZ, RZ, R14 ;  /* 0x000000ffff147224 */ /* 0x000fe200078e000e */
[----:B------:R-:W-:Y:S02]  /*04c0*/  @!P0 LOP3.LUT R20, R3, 0x7ff00000, RZ, 0xc0, !PT ;  /* 0x7ff0000003148812 */ /* 0x000fe400078ec0ff */
[----:B------:R-:W-:Y:S02]  /*04d0*/  @!P2 LOP3.LUT R21, R9, 0x7ff00000, RZ, 0xc0, !PT ;  /* 0x7ff000000915a812 */ /* 0x000fe400078ec0ff */
[----:B------:R-:W-:Y:S01]  /*04e0*/  DMUL R18, R16, R8 ;  /* 0x0000000810127228 */ /* 0x000fe20000000000 */
[----:B------:R-:W-:Y:S02]  /*04f0*/  VIADD R22, R20, 0xffffffff ;  /* 0xffffffff14167836 */ /* 0x000fe40000000000 */
[----:B------:R-:W-:-:S05]  /*0500*/  VIADD R13, R21, 0xffffffff ;  /* 0xffffffff150d7836 */ /* 0x000fca0000000000 */
[----:B------:R-:W-:Y:S01]  /*0510*/  DFMA R14, R18, -R2, R8 ;  /* 0x80000002120e722b */ /* 0x000fe20000000008 */
[----:B------:R-:W-:-:S04]  /*0520*/  ISETP.GT.U32.AND P0, PT, R13, 0x7feffffe, PT ;  /* 0x7feffffe0d00780c */ /* 0x000fc80003f04070 */
[----:B------:R-:W-:-:S03]  /*0530*/  ISETP.GT.U32.OR P0, PT, R22, 0x7feffffe, P0 ;  /* 0x7feffffe1600780c */ /* 0x000fc60000704470 */
[----:B------:R-:W-:-:S10]  /*0540*/  DFMA R14, R16, R14, R18 ;  /* 0x0000000e100e722b */ /* 0x000fd40000000012 */
[----:B------:R-:W-:Y:S05]  /*0550*/  @P0 BRA `(.L_x_3) ;  /* 0x00000000006c0947 */ /* 0x000fea0003800000 */
[----:B------:R-:W-:-:S04]  /*0560*/  LOP3.LUT R16, R5, 0x7ff00000, RZ, 0xc0, !PT ;  /* 0x7ff0000005107812 */ /* 0x000fc800078ec0ff */
[CC--:B------:R-:W-:Y:S02]  /*0570*/  VIADDMNMX R6, R11.reuse, -R16.reuse, 0xb9600000, !PT ;  /* 0xb96000000b067446 */ /* 0x0c0fe40007800910 */
[----:B------:R-:W-:Y:S02]  /*0580*/  ISETP.GE.U32.AND P0, PT, R11, R16, PT ;  /* 0x000000100b00720c */ /* 0x000fe40003f06070 */
[----:B------:R-:W-:Y:S02]  /*0590*/  VIMNMX R6, PT, PT, R6, 0x46a00000, PT ;  /* 0x46a0000006067848 */ /* 0x000fe40003fe0100 */
[----:B------:R-:W-:-:S05]  /*05a0*/  SEL R11, R12, 0x63400000, !P0 ;  /* 0x634000000c0b7807 */ /* 0x000fca0004000000 */
[----:B------:R-:W-:Y:S02]  /*05b0*/  IMAD.IADD R11, R6, 0x1, -R11 ;  /* 0x00000001060b7824 */ /* 0x000fe400078e0a0b */
[----:B------:R-:W-:Y:S02]  /*05c0*/  IMAD.MOV.U32 R6, RZ, RZ, RZ ;  /* 0x000000ffff067224 */ /* 0x000fe400078e00ff */
[----:B------:R-:W-:-:S06]  /*05d0*/  VIADD R7, R11, 0x7fe00000 ;  /* 0x7fe000000b077836 */ /* 0x000fcc0000000000 */
[----:B------:R-:W-:-:S10]  /*05e0*/  DMUL R12, R14, R6 ;  /* 0x000000060e0c7228 */ /* 0x000fd40000000000 */
[----:B------:R-:W-:-:S13]  /*05f0*/  FSETP.GTU.AND P0, PT, |R13|, 1.469367938527859385e-39, PT ;  /* 0x001000000d00780b */ /* 0x000fda0003f0c200 */
[----:B------:R-:W-:Y:S05]  /*0600*/  @P0 BRA `(.L_x_4) ;  /* 0x0000000000940947 */ /* 0x000fea0003800000 */
[----:B------:R-:W-:Y:S01]  /*0610*/  DFMA R2, R14, -R2, R8 ;  /* 0x800000020e02722b */ /* 0x000fe20000000008 */
[----:B------:R-:W-:-:S09]  /*0620*/  IMAD.MOV.U32 R6, RZ, RZ, RZ ;  /* 0x000000ffff067224 */ /* 0x000fd200078e00ff */
[C---:B------:R-:W-:Y:S02]  /*0630*/  FSETP.NEU.AND P0, PT, R3.reuse, RZ, PT ;  /* 0x000000ff0300720b */ /* 0x040fe40003f0d000 */
[----:B------:R-:W-:-:S04]  /*0640*/  LOP3.LUT R5, R3, 0x80000000, R5, 0x48, !PT ;  /* 0x8000000003057812 */ /* 0x000fc800078e4805 */
[----:B------:R-:W-:-:S07]  /*0650*/  LOP3.LUT R7, R5, R7, RZ, 0xfc, !PT ;  /* 0x0000000705077212 */ /* 0x000fce00078efcff */
[----:B------:R-:W-:Y:S05]  /*0660*/  @!P0 BRA `(.L_x_4) ;  /* 0x00000000007c8947 */ /* 0x000fea0003800000 */
[----:B------:R-:W-:Y:S01]  /*0670*/  IMAD.MOV R3, RZ, RZ, -R11 ;  /* 0x000000ffff037224 */ /* 0x000fe200078e0a0b */
[----:B------:R-:W-:Y:S01]  /*0680*/  DMUL.RP R6, R14, R6 ;  /* 0x000000060e067228 */ /* 0x000fe20000008000 */
[----:B------:R-:W-:Y:S01]  /*0690*/  IMAD.MOV.U32 R2, RZ, RZ, RZ ;  /* 0x000000ffff027224 */ /* 0x000fe200078e00ff */
[----:B------:R-:W-:-:S05]  /*06a0*/  IADD3 R11, PT, PT, -R11, -0x43300000, RZ ;  /* 0xbcd000000b0b7810 */ /* 0x000fca0007ffe1ff */
[----:B------:R-:W-:-:S03]  /*06b0*/  DFMA R2, R12, -R2, R14 ;  /* 0x800000020c02722b */ /* 0x000fc6000000000e */
[----:B------:R-:W-:-:S07]  /*06c0*/  LOP3.LUT R5, R7, R5, RZ, 0x3c, !PT ;  /* 0x0000000507057212 */ /* 0x000fce00078e3cff */
[----:B------:R-:W-:-:S04]  /*06d0*/  FSETP.NEU.AND P0, PT, |R3|, R11, PT ;  /* 0x0000000b0300720b */ /* 0x000fc80003f0d200 */
[----:B------:R-:W-:Y:S02]  /*06e0*/  FSEL R12, R6, R12, !P0 ;  /* 0x0000000c060c7208 */ /* 0x000fe40004000000 */
[----:B------:R-:W-:Y:S01]  /*06f0*/  FSEL R13, R5, R13, !P0 ;  /* 0x0000000d050d7208 */ /* 0x000fe20004000000 */
[----:B------:R-:W-:Y:S06]  /*0700*/  BRA `(.L_x_4) ;  /* 0x0000000000547947 */ /* 0x000fec0003800000 */
.L_x_3:
[----:B------:R-:W-:-:S14]  /*0710*/  DSETP.NAN.AND P0, PT, R6, R6, PT ;  /* 0x000000060600722a */ /* 0x000fdc0003f08000 */
[----:B------:R-:W-:Y:S05]  /*0720*/  @P0 BRA `(.L_x_5) ;  /* 0x0000000000440947 */ /* 0x000fea0003800000 */
[----:B------:R-:W-:-:S14]  /*0730*/  DSETP.NAN.AND P0, PT, R4, R4, PT ;  /* 0x000000040400722a */ /* 0x000fdc0003f08000 */
[----:B------:R-:W-:Y:S05]  /*0740*/  @P0 BRA `(.L_x_6) ;  /* 0x0000000000300947 */ /* 0x000fea0003800000 */
[----:B------:R-:W-:Y:S01]  /*0750*/  ISETP.NE.AND P0, PT, R21, R20, PT ;  /* 0x000000141500720c */ /* 0x000fe20003f05270 */
[----:B------:R-:W-:Y:S02]  /*0760*/  IMAD.MOV.U32 R12, RZ, RZ, 0x0 ;  /* 0x00000000ff0c7424 */ /* 0x000fe400078e00ff */
[----:B------:R-:W-:-:S10]  /*0770*/  IMAD.MOV.U32 R13, RZ, RZ, -0x80000 ;  /* 0xfff80000ff0d7424 */ /* 0x000fd400078e00ff */
[----:B------:R-:W-:Y:S05]  /*0780*/  @!P0 BRA `(.L_x_4) ;  /* 0x0000000000348947 */ /* 0x000fea0003800000 */
[----:B------:R-:W-:Y:S02]  /*0790*/  ISETP.NE.AND P0, PT, R21, 0x7ff00000, PT ;  /* 0x7ff000001500780c */ /* 0x000fe40003f05270 */
[----:B------:R-:W-:Y:S02]  /*07a0*/  LOP3.LUT R13, R7, 0x80000000, R5, 0x48, !PT ;  /* 0x80000000070d7812 */ /* 0x000fe400078e4805 */
[----:B------:R-:W-:-:S13]  /*07b0*/  ISETP.EQ.OR P0, PT, R20, RZ, !P0 ;  /* 0x000000ff1400720c */ /* 0x000fda0004702670 */
[----:B------:R-:W-:Y:S01]  /*07c0*/  @P0 LOP3.LUT R2, R13, 0x7ff00000, RZ, 0xfc, !PT ;  /* 0x7ff000000d020812 */ /* 0x000fe200078efcff */
[----:B------:R-:W-:Y:S02]  /*07d0*/  @!P0 IMAD.MOV.U32 R12, RZ, RZ, RZ ;  /* 0x000000ffff0c8224 */ /* 0x000fe400078e00ff */
[----:B------:R-:W-:Y:S02]  /*07e0*/  @P0 IMAD.MOV.U32 R12, RZ, RZ, RZ ;  /* 0x000000ffff0c0224 */ /* 0x000fe400078e00ff */
[----:B------:R-:W-:Y:S01]  /*07f0*/  @P0 IMAD.MOV.U32 R13, RZ, RZ, R2 ;  /* 0x000000ffff0d0224 */ /* 0x000fe200078e0002 */
[----:B------:R-:W-:Y:S06]  /*0800*/  BRA `(.L_x_4) ;  /* 0x0000000000147947 */ /* 0x000fec0003800000 */
.L_x_6:
[----:B------:R-:W-:Y:S01]  /*0810*/  LOP3.LUT R13, R5, 0x80000, RZ, 0xfc, !PT ;  /* 0x00080000050d7812 */ /* 0x000fe200078efcff */
[----:B------:R-:W-:Y:S01]  /*0820*/  IMAD.MOV.U32 R12, RZ, RZ, R4 ;  /* 0x000000ffff0c7224 */ /* 0x000fe200078e0004 */
[----:B------:R-:W-:Y:S06]  /*0830*/  BRA `(.L_x_4) ;  /* 0x0000000000087947 */ /* 0x000fec0003800000 */
.L_x_5:
[----:B------:R-:W-:Y:S01]  /*0840*/  LOP3.LUT R13, R7, 0x80000, RZ, 0xfc, !PT ;  /* 0x00080000070d7812 */ /* 0x000fe200078efcff */
[----:B------:R-:W-:-:S07]  /*0850*/  IMAD.MOV.U32 R12, RZ, RZ, R6 ;  /* 0x000000ffff0c7224 */ /* 0x000fce00078e0006 */
.L_x_4:
[----:B------:R-:W-:Y:S05]  /*0860*/  BSYNC.RECONVERGENT B1 ;  /* 0x0000000000017941 */ /* 0x000fea0003800200 */
.L_x_2:
[----:B------:R-:W-:Y:S02]  /*0870*/  IMAD.MOV.U32 R11, RZ, RZ, 0x0 ;  /* 0x00000000ff0b7424 */ /* 0x000fe400078e00ff */
[----:B------:R-:W-:Y:S02]  /*0880*/  IMAD.MOV.U32 R2, RZ, RZ, R12 ;  /* 0x000000ffff027224 */ /* 0x000fe400078e000c */
[----:B------:R-:W-:Y:S01]  /*0890*/  IMAD.MOV.U32 R3, RZ, RZ, R13 ;  /* 0x000000ffff037224 */ /* 0x000fe200078e000d */
[----:B------:R-:W-:Y:S06]  /*08a0*/  RET.REL.NODEC R10 `(vAoverBupdate) ;  /* 0xfffffff40ad47950 */ /* 0x000fec0003c3ffff */
.L_x_7:
[----:B------:R-:W-:-:S00]  /*08b0*/  BRA `(.L_x_7) ;  /* 0xfffffffc00fc7947 */ /* 0x000fc0000383ffff */
[----:B------:R-:W-:-:S00]  /*08c0*/  NOP ;  /* 0x0000000000007918 */ /* 0x000fc00000000000 */
        /* <DEDUP_REMOVED lines=11> */
.L_x_8:


//--------------------- .nv.shared.reserved.0     --------------------------
	.section	.nv.shared.reserved.0,"aw",@nobits
	.weak		__nv_reservedSMEM_offset_0_alias
	.size		__nv_reservedSMEM_offset_0_alias, 0, 64
	.other		__nv_reservedSMEM_offset_0_alias,@"STO_CUDA_RESERVED_SHARED STV_DEFAULT"
__nv_reservedSMEM_offset_0_alias:
	.zero		0
	.zero		64


//--------------------- .nv.constant0.vAoverBupdate --------------------------
	.section	.nv.constant0.vAoverBupdate,"a",@progbits
	.sectionflags	@""
	.align	4
.nv.constant0.vAoverBupdate:
	.zero		944


//--------------------- SYMBOLS --------------------------

	.type		.nv.reservedSmem.offset0,@object
	.size		.nv.reservedSmem.offset0,0x4
